//
// Generated by NVIDIA NVVM Compiler
//
// Compiler Build ID: CL-36424714
// Cuda compilation tools, release 13.0, V13.0.88
// Based on NVVM 20.0.0
//

.version 9.0
.target sm_100
.address_size 64


.entry _ZN36_GLOBAL__N__429d4e95_4_k_cu_14e0392927single_pass_stride64_kernelEPKfPfi(
	.param .u64 .ptr .align 1 _ZN36_GLOBAL__N__429d4e95_4_k_cu_14e0392927single_pass_stride64_kernelEPKfPfi_param_0,
	.param .u64 .ptr .align 1 _ZN36_GLOBAL__N__429d4e95_4_k_cu_14e0392927single_pass_stride64_kernelEPKfPfi_param_1,
	.param .u32 _ZN36_GLOBAL__N__429d4e95_4_k_cu_14e0392927single_pass_stride64_kernelEPKfPfi_param_2
)
{
	.reg .pred 	%p<2>;
	.reg .b32 	%r<6>;
	.reg .b32 	%f<2>;
	.reg .b64 	%rd<9>;

	ld.param.u64 	%rd1, [_ZN36_GLOBAL__N__429d4e95_4_k_cu_14e0392927single_pass_stride64_kernelEPKfPfi_param_0];
	ld.param.u64 	%rd2, [_ZN36_GLOBAL__N__429d4e95_4_k_cu_14e0392927single_pass_stride64_kernelEPKfPfi_param_1];
	ld.param.u32 	%r2, [_ZN36_GLOBAL__N__429d4e95_4_k_cu_14e0392927single_pass_stride64_kernelEPKfPfi_param_2];
	mov.u32 	%r3, %ctaid.x;
	mov.u32 	%r4, %ntid.x;
	mov.u32 	%r5, %tid.x;
	mad.lo.s32 	%r1, %r3, %r4, %r5;
	setp.ge.s32 	%p1, %r1, %r2;
	@%p1 bra 	$L__BB0_2;
	cvta.to.global.u64 	%rd3, %rd1;
	cvta.to.global.u64 	%rd4, %rd2;
	mul.wide.s32 	%rd5, %r1, 64;
	add.s64 	%rd6, %rd3, %rd5;
	ld.global.nc.f32 	%f1, [%rd6];
	mul.wide.s32 	%rd7, %r1, 4;
	add.s64 	%rd8, %rd4, %rd7;
	st.global.f32 	[%rd8], %f1;
$L__BB0_2:
	ret;

}
.entry _ZN36_GLOBAL__N__429d4e95_4_k_cu_14e0392924two_pass_stride64_kernelEPKfPfi(
	.param .u64 .ptr .align 1 _ZN36_GLOBAL__N__429d4e95_4_k_cu_14e0392924two_pass_stride64_kernelEPKfPfi_param_0,
	.param .u64 .ptr .align 1 _ZN36_GLOBAL__N__429d4e95_4_k_cu_14e0392924two_pass_stride64_kernelEPKfPfi_param_1,
	.param .u32 _ZN36_GLOBAL__N__429d4e95_4_k_cu_14e0392924two_pass_stride64_kernelEPKfPfi_param_2
)
{
	.reg .pred 	%p<2>;
	.reg .b32 	%r<6>;
	.reg .b32 	%f<4>;
	.reg .b64 	%rd<9>;

	ld.param.u64 	%rd1, [_ZN36_GLOBAL__N__429d4e95_4_k_cu_14e0392924two_pass_stride64_kernelEPKfPfi_param_0];
	ld.param.u64 	%rd2, [_ZN36_GLOBAL__N__429d4e95_4_k_cu_14e0392924two_pass_stride64_kernelEPKfPfi_param_1];
	ld.param.u32 	%r2, [_ZN36_GLOBAL__N__429d4e95_4_k_cu_14e0392924two_pass_stride64_kernelEPKfPfi_param_2];
	mov.u32 	%r3, %ctaid.x;
	mov.u32 	%r4, %ntid.x;
	mov.u32 	%r5, %tid.x;
	mad.lo.s32 	%r1, %r3, %r4, %r5;
	setp.ge.s32 	%p1, %r1, %r2;
	@%p1 bra 	$L__BB1_2;
	cvta.to.global.u64 	%rd3, %rd1;
	cvta.to.global.u64 	%rd4, %rd2;
	mul.wide.s32 	%rd5, %r1, 64;
	add.s64 	%rd6, %rd3, %rd5;
	ld.global.nc.f32 	%f1, [%rd6];
	ld.global.nc.f32 	%f2, [%rd6+32];
	add.f32 	%f3, %f1, %f2;
	mul.wide.s32 	%rd7, %r1, 4;
	add.s64 	%rd8, %rd4, %rd7;
	st.global.f32 	[%rd8], %f3;
$L__BB1_2:
	ret;

}
.entry _ZN36_GLOBAL__N__429d4e95_4_k_cu_14e0392926single_pass_sector2_kernelEPKfPfi(
	.param .u64 .ptr .align 1 _ZN36_GLOBAL__N__429d4e95_4_k_cu_14e0392926single_pass_sector2_kernelEPKfPfi_param_0,
	.param .u64 .ptr .align 1 _ZN36_GLOBAL__N__429d4e95_4_k_cu_14e0392926single_pass_sector2_kernelEPKfPfi_param_1,
	.param .u32 _ZN36_GLOBAL__N__429d4e95_4_k_cu_14e0392926single_pass_sector2_kernelEPKfPfi_param_2
)
{
	.reg .pred 	%p<2>;
	.reg .b32 	%r<6>;
	.reg .b32 	%f<2>;
	.reg .b64 	%rd<9>;

	ld.param.u64 	%rd1, [_ZN36_GLOBAL__N__429d4e95_4_k_cu_14e0392926single_pass_sector2_kernelEPKfPfi_param_0];
	ld.param.u64 	%rd2, [_ZN36_GLOBAL__N__429d4e95_4_k_cu_14e0392926single_pass_sector2_kernelEPKfPfi_param_1];
	ld.param.u32 	%r2, [_ZN36_GLOBAL__N__429d4e95_4_k_cu_14e0392926single_pass_sector2_kernelEPKfPfi_param_2];
	mov.u32 	%r3, %ctaid.x;
	mov.u32 	%r4, %ntid.x;
	mov.u32 	%r5, %tid.x;
	mad.lo.s32 	%r1, %r3, %r4, %r5;
	setp.ge.s32 	%p1, %r1, %r2;
	@%p1 bra 	$L__BB2_2;
	cvta.to.global.u64 	%rd3, %rd1;
	cvta.to.global.u64 	%rd4, %rd2;
	mul.wide.s32 	%rd5, %r1, 64;
	add.s64 	%rd6, %rd3, %rd5;
	ld.global.nc.f32 	%f1, [%rd6+32];
	mul.wide.s32 	%rd7, %r1, 4;
	add.s64 	%rd8, %rd4, %rd7;
	st.global.f32 	[%rd8], %f1;
$L__BB2_2:
	ret;

}
.entry _ZN36_GLOBAL__N__429d4e95_4_k_cu_14e0392931two_pass_with_block_sync_kernelEPKfPfi(
	.param .u64 .ptr .align 1 _ZN36_GLOBAL__N__429d4e95_4_k_cu_14e0392931two_pass_with_block_sync_kernelEPKfPfi_param_0,
	.param .u64 .ptr .align 1 _ZN36_GLOBAL__N__429d4e95_4_k_cu_14e0392931two_pass_with_block_sync_kernelEPKfPfi_param_1,
	.param .u32 _ZN36_GLOBAL__N__429d4e95_4_k_cu_14e0392931two_pass_with_block_sync_kernelEPKfPfi_param_2
)
{
	.reg .pred 	%p<2>;
	.reg .b32 	%r<6>;
	.reg .b32 	%f<4>;
	.reg .b64 	%rd<9>;

	ld.param.u64 	%rd1, [_ZN36_GLOBAL__N__429d4e95_4_k_cu_14e0392931two_pass_with_block_sync_kernelEPKfPfi_param_0];
	ld.param.u64 	%rd2, [_ZN36_GLOBAL__N__429d4e95_4_k_cu_14e0392931two_pass_with_block_sync_kernelEPKfPfi_param_1];
	ld.param.u32 	%r2, [_ZN36_GLOBAL__N__429d4e95_4_k_cu_14e0392931two_pass_with_block_sync_kernelEPKfPfi_param_2];
	mov.u32 	%r3, %ctaid.x;
	mov.u32 	%r4, %ntid.x;
	mov.u32 	%r5, %tid.x;
	mad.lo.s32 	%r1, %r3, %r4, %r5;
	setp.ge.s32 	%p1, %r1, %r2;
	@%p1 bra 	$L__BB3_2;
	cvta.to.global.u64 	%rd3, %rd1;
	cvta.to.global.u64 	%rd4, %rd2;
	mul.wide.s32 	%rd5, %r1, 64;
	add.s64 	%rd6, %rd3, %rd5;
	ld.global.nc.f32 	%f1, [%rd6];
	bar.sync 	0;
	ld.global.nc.f32 	%f2, [%rd6+32];
	add.f32 	%f3, %f1, %f2;
	mul.wide.s32 	%rd7, %r1, 4;
	add.s64 	%rd8, %rd4, %rd7;
	st.global.f32 	[%rd8], %f3;
$L__BB3_2:
	ret;

}
.entry _ZN36_GLOBAL__N__429d4e95_4_k_cu_14e0392925first_pass_sector1_kernelEPKfPfi(
	.param .u64 .ptr .align 1 _ZN36_GLOBAL__N__429d4e95_4_k_cu_14e0392925first_pass_sector1_kernelEPKfPfi_param_0,
	.param .u64 .ptr .align 1 _ZN36_GLOBAL__N__429d4e95_4_k_cu_14e0392925first_pass_sector1_kernelEPKfPfi_param_1,
	.param .u32 _ZN36_GLOBAL__N__429d4e95_4_k_cu_14e0392925first_pass_sector1_kernelEPKfPfi_param_2
)
{
	.reg .pred 	%p<2>;
	.reg .b32 	%r<6>;
	.reg .b32 	%f<2>;
	.reg .b64 	%rd<9>;

	ld.param.u64 	%rd1, [_ZN36_GLOBAL__N__429d4e95_4_k_cu_14e0392925first_pass_sector1_kernelEPKfPfi_param_0];
	ld.param.u64 	%rd2, [_ZN36_GLOBAL__N__429d4e95_4_k_cu_14e0392925first_pass_sector1_kernelEPKfPfi_param_1];
	ld.param.u32 	%r2, [_ZN36_GLOBAL__N__429d4e95_4_k_cu_14e0392925first_pass_sector1_kernelEPKfPfi_param_2];
	mov.u32 	%r3, %ctaid.x;
	mov.u32 	%r4, %ntid.x;
	mov.u32 	%r5, %tid.x;
	mad.lo.s32 	%r1, %r3, %r4, %r5;
	setp.ge.s32 	%p1, %r1, %r2;
	@%p1 bra 	$L__BB4_2;
	cvta.to.global.u64 	%rd3, %rd1;
	cvta.to.global.u64 	%rd4, %rd2;
	mul.wide.s32 	%rd5, %r1, 64;
	add.s64 	%rd6, %rd3, %rd5;
	ld.global.nc.f32 	%f1, [%rd6];
	mul.wide.s32 	%rd7, %r1, 4;
	add.s64 	%rd8, %rd4, %rd7;
	st.global.f32 	[%rd8], %f1;
$L__BB4_2:
	ret;

}
.entry _ZN36_GLOBAL__N__429d4e95_4_k_cu_14e0392926second_pass_sector2_kernelEPKfPfi(
	.param .u64 .ptr .align 1 _ZN36_GLOBAL__N__429d4e95_4_k_cu_14e0392926second_pass_sector2_kernelEPKfPfi_param_0,
	.param .u64 .ptr .align 1 _ZN36_GLOBAL__N__429d4e95_4_k_cu_14e0392926second_pass_sector2_kernelEPKfPfi_param_1,
	.param .u32 _ZN36_GLOBAL__N__429d4e95_4_k_cu_14e0392926second_pass_sector2_kernelEPKfPfi_param_2
)
{
	.reg .pred 	%p<2>;
	.reg .b32 	%r<6>;
	.reg .b32 	%f<4>;
	.reg .b64 	%rd<9>;

	ld.param.u64 	%rd1, [_ZN36_GLOBAL__N__429d4e95_4_k_cu_14e0392926second_pass_sector2_kernelEPKfPfi_param_0];
	ld.param.u64 	%rd2, [_ZN36_GLOBAL__N__429d4e95_4_k_cu_14e0392926second_pass_sector2_kernelEPKfPfi_param_1];
	ld.param.u32 	%r2, [_ZN36_GLOBAL__N__429d4e95_4_k_cu_14e0392926second_pass_sector2_kernelEPKfPfi_param_2];
	mov.u32 	%r3, %ctaid.x;
	mov.u32 	%r4, %ntid.x;
	mov.u32 	%r5, %tid.x;
	mad.lo.s32 	%r1, %r3, %r4, %r5;
	setp.ge.s32 	%p1, %r1, %r2;
	@%p1 bra 	$L__BB5_2;
	cvta.to.global.u64 	%rd3, %rd1;
	cvta.to.global.u64 	%rd4, %rd2;
	mul.wide.s32 	%rd5, %r1, 64;
	add.s64 	%rd6, %rd3, %rd5;
	ld.global.nc.f32 	%f1, [%rd6+32];
	mul.wide.s32 	%rd7, %r1, 4;
	add.s64 	%rd8, %rd4, %rd7;
	ld.global.f32 	%f2, [%rd8];
	add.f32 	%f3, %f1, %f2;
	st.global.f32 	[%rd8], %f3;
$L__BB5_2:
	ret;

}


// ===== COMPILED SASS (sm_100) =====

	.target	sm_100

	.elftype	@"ET_EXEC"


//--------------------- .note.nv.tkinfo           --------------------------
	.section	.note.nv.tkinfo,"",@"SHT_NOTE"
	.sectionflags	@"SHF_NOTE_NV_TKINFO"
	.tkinfo
        /*0018*/ 	.word	0x00000002
        /*0030*/ 	.string	""
        /*0030*/ 	.string	"ptxas"
        /*0030*/ 	.string	"Cuda compilation tools, release 13.0, V13.0.88"
        /*0030*/ 	.string	"Build cuda_13.0.r13.0/compiler.36424714_0"
        /*0030*/ 	.string	"-arch sm_100 -m 64 "



//--------------------- .note.nv.cuinfo           --------------------------
	.section	.note.nv.cuinfo,"",@"SHT_NOTE"
	.sectionflags	@"SHF_NOTE_NV_CUINFO"
        /*0018*/ 	.short	0x0002
        /*001a*/ 	.short	0x0064
        /*001c*/ 	.short	0x0082
	.zero		2


//--------------------- .nv.info                  --------------------------
	.section	.nv.info,"",@"SHT_CUDA_INFO"
	.align	4


	//----- nvinfo : EIATTR_REGCOUNT
	.align		4
        /*0000*/ 	.byte	0x04, 0x2f
        /*0002*/ 	.short	(.L_1 - .L_0)
	.align		4
.L_0:
        /*0004*/ 	.word	index@(_ZN36_GLOBAL__N__429d4e95_4_k_cu_14e0392927single_pass_stride64_kernelEPKfPfi)
        /*0008*/ 	.word	0x0000000a


	//----- nvinfo : EIATTR_FRAME_SIZE
	.align		4
.L_1:
        /*000c*/ 	.byte	0x04, 0x11
        /*000e*/ 	.short	(.L_3 - .L_2)
	.align		4
.L_2:
        /*0010*/ 	.word	index@(_ZN36_GLOBAL__N__429d4e95_4_k_cu_14e0392927single_pass_stride64_kernelEPKfPfi)
        /*0014*/ 	.word	0x00000000


	//----- nvinfo : EIATTR_REGCOUNT
	.align		4
.L_3:
        /*0018*/ 	.byte	0x04, 0x2f
        /*001a*/ 	.short	(.L_5 - .L_4)
	.align		4
.L_4:
        /*001c*/ 	.word	index@(_ZN36_GLOBAL__N__429d4e95_4_k_cu_14e0392924two_pass_stride64_kernelEPKfPfi)
        /*0020*/ 	.word	0x0000000c


	//----- nvinfo : EIATTR_FRAME_SIZE
	.align		4
.L_5:
        /*0024*/ 	.byte	0x04, 0x11
        /*0026*/ 	.short	(.L_7 - .L_6)
	.align		4
.L_6:
        /*0028*/ 	.word	index@(_ZN36_GLOBAL__N__429d4e95_4_k_cu_14e0392924two_pass_stride64_kernelEPKfPfi)
        /*002c*/ 	.word	0x00000000


	//----- nvinfo : EIATTR_REGCOUNT
	.align		4
.L_7:
        /*0030*/ 	.byte	0x04, 0x2f
        /*0032*/ 	.short	(.L_9 - .L_8)
	.align		4
.L_8:
        /*0034*/ 	.word	index@(_ZN36_GLOBAL__N__429d4e95_4_k_cu_14e0392926single_pass_sector2_kernelEPKfPfi)
        /*0038*/ 	.word	0x0000000a


	//----- nvinfo : EIATTR_FRAME_SIZE
	.align		4
.L_9:
        /*003c*/ 	.byte	0x04, 0x11
        /*003e*/ 	.short	(.L_11 - .L_10)
	.align		4
.L_10:
        /*0040*/ 	.word	index@(_ZN36_GLOBAL__N__429d4e95_4_k_cu_14e0392926single_pass_sector2_kernelEPKfPfi)
        /*0044*/ 	.word	0x00000000


	//----- nvinfo : EIATTR_REGCOUNT
	.align		4
.L_11:
        /*0048*/ 	.byte	0x04, 0x2f
        /*004a*/ 	.short	(.L_13 - .L_12)
	.align		4
.L_12:
        /*004c*/ 	.word	index@(_ZN36_GLOBAL__N__429d4e95_4_k_cu_14e0392931two_pass_with_block_sync_kernelEPKfPfi)
        /*0050*/ 	.word	0x0000000c


	//----- nvinfo : EIATTR_FRAME_SIZE
	.align		4
.L_13:
        /*0054*/ 	.byte	0x04, 0x11
        /*0056*/ 	.short	(.L_15 - .L_14)
	.align		4
.L_14:
        /*0058*/ 	.word	index@(_ZN36_GLOBAL__N__429d4e95_4_k_cu_14e0392931two_pass_with_block_sync_kernelEPKfPfi)
        /*005c*/ 	.word	0x00000000


	//----- nvinfo : EIATTR_REGCOUNT
	.align		4
.L_15:
        /*0060*/ 	.byte	0x04, 0x2f
        /*0062*/ 	.short	(.L_17 - .L_16)
	.align		4
.L_16:
        /*0064*/ 	.word	index@(_ZN36_GLOBAL__N__429d4e95_4_k_cu_14e0392925first_pass_sector1_kernelEPKfPfi)
        /*0068*/ 	.word	0x0000000a


	//----- nvinfo : EIATTR_FRAME_SIZE
	.align		4
.L_17:
        /*006c*/ 	.byte	0x04, 0x11
        /*006e*/ 	.short	(.L_19 - .L_18)
	.align		4
.L_18:
        /*0070*/ 	.word	index@(_ZN36_GLOBAL__N__429d4e95_4_k_cu_14e0392925first_pass_sector1_kernelEPKfPfi)
        /*0074*/ 	.word	0x00000000


	//----- nvinfo : EIATTR_REGCOUNT
	.align		4
.L_19:
        /*0078*/ 	.byte	0x04, 0x2f
        /*007a*/ 	.short	(.L_21 - .L_20)
	.align		4
.L_20:
        /*007c*/ 	.word	index@(_ZN36_GLOBAL__N__429d4e95_4_k_cu_14e0392926second_pass_sector2_kernelEPKfPfi)
        /*0080*/ 	.word	0x0000000a


	//----- nvinfo : EIATTR_FRAME_SIZE
	.align		4
.L_21:
        /*0084*/ 	.byte	0x04, 0x11
        /*0086*/ 	.short	(.L_23 - .L_22)
	.align		4
.L_22:
        /*0088*/ 	.word	index@(_ZN36_GLOBAL__N__429d4e95_4_k_cu_14e0392926second_pass_sector2_kernelEPKfPfi)
        /*008c*/ 	.word	0x00000000


	//----- nvinfo : EIATTR_MIN_STACK_SIZE
	.align		4
.L_23:
        /*0090*/ 	.byte	0x04, 0x12
        /*0092*/ 	.short	(.L_25 - .L_24)
	.align		4
.L_24:
        /*0094*/ 	.word	index@(_ZN36_GLOBAL__N__429d4e95_4_k_cu_14e0392926second_pass_sector2_kernelEPKfPfi)
        /*0098*/ 	.word	0x00000000


	//----- nvinfo : EIATTR_MIN_STACK_SIZE
	.align		4
.L_25:
        /*009c*/ 	.byte	0x04, 0x12
        /*009e*/ 	.short	(.L_27 - .L_26)
	.align		4
.L_26:
        /*00a0*/ 	.word	index@(_ZN36_GLOBAL__N__429d4e95_4_k_cu_14e0392925first_pass_sector1_kernelEPKfPfi)
        /*00a4*/ 	.word	0x00000000


	//----- nvinfo : EIATTR_MIN_STACK_SIZE
	.align		4
.L_27:
        /*00a8*/ 	.byte	0x04, 0x12
        /*00aa*/ 	.short	(.L_29 - .L_28)
	.align		4
.L_28:
        /*00ac*/ 	.word	index@(_ZN36_GLOBAL__N__429d4e95_4_k_cu_14e0392931two_pass_with_block_sync_kernelEPKfPfi)
        /*00b0*/ 	.word	0x00000000


	//----- nvinfo : EIATTR_MIN_STACK_SIZE
	.align		4
.L_29:
        /*00b4*/ 	.byte	0x04, 0x12
        /*00b6*/ 	.short	(.L_31 - .L_30)
	.align		4
.L_30:
        /*00b8*/ 	.word	index@(_ZN36_GLOBAL__N__429d4e95_4_k_cu_14e0392926single_pass_sector2_kernelEPKfPfi)
        /*00bc*/ 	.word	0x00000000


	//----- nvinfo : EIATTR_MIN_STACK_SIZE
	.align		4
.L_31:
        /*00c0*/ 	.byte	0x04, 0x12
        /*00c2*/ 	.short	(.L_33 - .L_32)
	.align		4
.L_32:
        /*00c4*/ 	.word	index@(_ZN36_GLOBAL__N__429d4e95_4_k_cu_14e0392924two_pass_stride64_kernelEPKfPfi)
        /*00c8*/ 	.word	0x00000000


	//----- nvinfo : EIATTR_MIN_STACK_SIZE
	.align		4
.L_33:
        /*00cc*/ 	.byte	0x04, 0x12
        /*00ce*/ 	.short	(.L_35 - .L_34)
	.align		4
.L_34:
        /*00d0*/ 	.word	index@(_ZN36_GLOBAL__N__429d4e95_4_k_cu_14e0392927single_pass_stride64_kernelEPKfPfi)
        /*00d4*/ 	.word	0x00000000
.L_35:


//--------------------- .nv.compat                --------------------------
	.section	.nv.compat,"",@"SHT_CUDA_COMPAT_INFO"
	.align	4
        /*0000*/ 	.byte	0x02, 0x09, 0x00, 0x00, 0x02, 0x02, 0x01, 0x00, 0x02, 0x05, 0x05, 0x00, 0x03, 0x07, 0x01, 0x01
        /*0010*/ 	.byte	0x02, 0x03, 0x00, 0x00, 0x02, 0x06, 0x01, 0x00, 0x04, 0x0b, 0x08, 0x00, 0x09, 0x00, 0x00, 0x00
        /*0020*/ 	.byte	0x00, 0x00, 0x00, 0x00


//--------------------- .nv.info._ZN36_GLOBAL__N__429d4e95_4_k_cu_14e0392926second_pass_sector2_kernelEPKfPfi --------------------------
	.section	.nv.info._ZN36_GLOBAL__N__429d4e95_4_k_cu_14e0392926second_pass_sector2_kernelEPKfPfi,"",@"SHT_CUDA_INFO"
	.sectionflags	@""
	.align	4


	//----- nvinfo : EIATTR_CUDA_API_VERSION
	.align		4
        /*0000*/ 	.byte	0x04, 0x37
        /*0002*/ 	.short	(.L_37 - .L_36)
.L_36:
        /*0004*/ 	.word	0x00000082


	//----- nvinfo : EIATTR_KPARAM_INFO
	.align		4
.L_37:
        /*0008*/ 	.byte	0x04, 0x17
        /*000a*/ 	.short	(.L_39 - .L_38)
.L_38:
        /*000c*/ 	.word	0x00000000
        /*0010*/ 	.short	0x0002
        /*0012*/ 	.short	0x0010
        /*0014*/ 	.byte	0x00, 0xf0, 0x11, 0x00


	//----- nvinfo : EIATTR_KPARAM_INFO
	.align		4
.L_39:
        /*0018*/ 	.byte	0x04, 0x17
        /*001a*/ 	.short	(.L_41 - .L_40)
.L_40:
        /*001c*/ 	.word	0x00000000
        /*0020*/ 	.short	0x0001
        /*0022*/ 	.short	0x0008
        /*0024*/ 	.byte	0x00, 0xf5, 0x21, 0x00


	//----- nvinfo : EIATTR_KPARAM_INFO
	.align		4
.L_41:
        /*0028*/ 	.byte	0x04, 0x17
        /*002a*/ 	.short	(.L_43 - .L_42)
.L_42:
        /*002c*/ 	.word	0x00000000
        /*0030*/ 	.short	0x0000
        /*0032*/ 	.short	0x0000
        /*0034*/ 	.byte	0x00, 0xf5, 0x21, 0x00


	//----- nvinfo : EIATTR_SPARSE_MMA_MASK
	.align		4
.L_43:
        /*0038*/ 	.byte	0x03, 0x50
        /*003a*/ 	.short	0x0000


	//----- nvinfo : EIATTR_MAXREG_COUNT
	.align		4
        /*003c*/ 	.byte	0x03, 0x1b
        /*003e*/ 	.short	0x00ff


	//----- nvinfo : EIATTR_MERCURY_ISA_VERSION
	.align		4
        /*0040*/ 	.byte	0x03, 0x5f
        /*0042*/ 	.short	0x0101


	//----- nvinfo : EIATTR_VRC_CTA_INIT_COUNT
	.align		4
        /*0044*/ 	.byte	0x02, 0x4a
	.zero		1
	.zero		1


	//----- nvinfo : EIATTR_EXIT_INSTR_OFFSETS
	.align		4
        /*0048*/ 	.byte	0x04, 0x1c
        /*004a*/ 	.short	(.L_45 - .L_44)


	//   ....[0]....
.L_44:
        /*004c*/ 	.word	0x00000070


	//   ....[1]....
        /*0050*/ 	.word	0x00000110


	//----- nvinfo : EIATTR_CBANK_PARAM_SIZE
	.align		4
.L_45:
        /*0054*/ 	.byte	0x03, 0x19
        /*0056*/ 	.short	0x0014


	//----- nvinfo : EIATTR_PARAM_CBANK
	.align		4
        /*0058*/ 	.byte	0x04, 0x0a
        /*005a*/ 	.short	(.L_47 - .L_46)
	.align		4
.L_46:
        /*005c*/ 	.word	index@(.nv.constant0._ZN36_GLOBAL__N__429d4e95_4_k_cu_14e0392926second_pass_sector2_kernelEPKfPfi)
        /*0060*/ 	.short	0x0380
        /*0062*/ 	.short	0x0014


	//----- nvinfo : EIATTR_SW_WAR
	.align		4
.L_47:
        /*0064*/ 	.byte	0x04, 0x36
        /*0066*/ 	.short	(.L_49 - .L_48)
.L_48:
        /*0068*/ 	.word	0x00000008
.L_49:


//--------------------- .nv.info._ZN36_GLOBAL__N__429d4e95_4_k_cu_14e0392925first_pass_sector1_kernelEPKfPfi --------------------------
	.section	.nv.info._ZN36_GLOBAL__N__429d4e95_4_k_cu_14e0392925first_pass_sector1_kernelEPKfPfi,"",@"SHT_CUDA_INFO"
	.sectionflags	@""
	.align	4


	//----- nvinfo : EIATTR_CUDA_API_VERSION
	.align		4
        /*0000*/ 	.byte	0x04, 0x37
        /*0002*/ 	.short	(.L_51 - .L_50)
.L_50:
        /*0004*/ 	.word	0x00000082


	//----- nvinfo : EIATTR_KPARAM_INFO
	.align		4
.L_51:
        /*0008*/ 	.byte	0x04, 0x17
        /*000a*/ 	.short	(.L_53 - .L_52)
.L_52:
        /*000c*/ 	.word	0x00000000
        /*0010*/ 	.short	0x0002
        /*0012*/ 	.short	0x0010
        /*0014*/ 	.byte	0x00, 0xf0, 0x11, 0x00


	//----- nvinfo : EIATTR_KPARAM_INFO
	.align		4
.L_53:
        /*0018*/ 	.byte	0x04, 0x17
        /*001a*/ 	.short	(.L_55 - .L_54)
.L_54:
        /*001c*/ 	.word	0x00000000
        /*0020*/ 	.short	0x0001
        /*0022*/ 	.short	0x0008
        /*0024*/ 	.byte	0x00, 0xf5, 0x21, 0x00


	//----- nvinfo : EIATTR_KPARAM_INFO
	.align		4
.L_55:
        /*0028*/ 	.byte	0x04, 0x17
        /*002a*/ 	.short	(.L_57 - .L_56)
.L_56:
        /*002c*/ 	.word	0x00000000
        /*0030*/ 	.short	0x0000
        /*0032*/ 	.short	0x0000
        /*0034*/ 	.byte	0x00, 0xf5, 0x21, 0x00


	//----- nvinfo : EIATTR_SPARSE_MMA_MASK
	.align		4
.L_57:
        /*0038*/ 	.byte	0x03, 0x50
        /*003a*/ 	.short	0x0000


	//----- nvinfo : EIATTR_MAXREG_COUNT
	.align		4
        /*003c*/ 	.byte	0x03, 0x1b
        /*003e*/ 	.short	0x00ff


	//----- nvinfo : EIATTR_MERCURY_ISA_VERSION
	.align		4
        /*0040*/ 	.byte	0x03, 0x5f
        /*0042*/ 	.short	0x0101


	//----- nvinfo : EIATTR_VRC_CTA_INIT_COUNT
	.align		4
        /*0044*/ 	.byte	0x02, 0x4a
	.zero		1
	.zero		1


	//----- nvinfo : EIATTR_EXIT_INSTR_OFFSETS
	.align		4
        /*0048*/ 	.byte	0x04, 0x1c
        /*004a*/ 	.short	(.L_59 - .L_58)


	//   ....[0]....
.L_58:
        /*004c*/ 	.word	0x00000070


	//   ....[1]....
        /*0050*/ 	.word	0x000000f0


	//----- nvinfo : EIATTR_CBANK_PARAM_SIZE
	.align		4
.L_59:
        /*0054*/ 	.byte	0x03, 0x19
        /*0056*/ 	.short	0x0014


	//----- nvinfo : EIATTR_PARAM_CBANK
	.align		4
        /*0058*/ 	.byte	0x04, 0x0a
        /*005a*/ 	.short	(.L_61 - .L_60)
	.align		4
.L_60:
        /*005c*/ 	.word	index@(.nv.constant0._ZN36_GLOBAL__N__429d4e95_4_k_cu_14e0392925first_pass_sector1_kernelEPKfPfi)
        /*0060*/ 	.short	0x0380
        /*0062*/ 	.short	0x0014


	//----- nvinfo : EIATTR_SW_WAR
	.align		4
.L_61:
        /*0064*/ 	.byte	0x04, 0x36
        /*0066*/ 	.short	(.L_63 - .L_62)
.L_62:
        /*0068*/ 	.word	0x00000008
.L_63:


//--------------------- .nv.info._ZN36_GLOBAL__N__429d4e95_4_k_cu_14e0392931two_pass_with_block_sync_kernelEPKfPfi --------------------------
	.section	.nv.info._ZN36_GLOBAL__N__429d4e95_4_k_cu_14e0392931two_pass_with_block_sync_kernelEPKfPfi,"",@"SHT_CUDA_INFO"
	.sectionflags	@""
	.align	4


	//----- nvinfo : EIATTR_CUDA_API_VERSION
	.align		4
        /*0000*/ 	.byte	0x04, 0x37
        /*0002*/ 	.short	(.L_65 - .L_64)
.L_64:
        /*0004*/ 	.word	0x00000082


	//----- nvinfo : EIATTR_KPARAM_INFO
	.align		4
.L_65:
        /*0008*/ 	.byte	0x04, 0x17
        /*000a*/ 	.short	(.L_67 - .L_66)
.L_66:
        /*000c*/ 	.word	0x00000000
        /*0010*/ 	.short	0x0002
        /*0012*/ 	.short	0x0010
        /*0014*/ 	.byte	0x00, 0xf0, 0x11, 0x00


	//----- nvinfo : EIATTR_KPARAM_INFO
	.align		4
.L_67:
        /*0018*/ 	.byte	0x04, 0x17
        /*001a*/ 	.short	(.L_69 - .L_68)
.L_68:
        /*001c*/ 	.word	0x00000000
        /*0020*/ 	.short	0x0001
        /*0022*/ 	.short	0x0008
        /*0024*/ 	.byte	0x00, 0xf5, 0x21, 0x00


	//----- nvinfo : EIATTR_KPARAM_INFO
	.align		4
.L_69:
        /*0028*/ 	.byte	0x04, 0x17
        /*002a*/ 	.short	(.L_71 - .L_70)
.L_70:
        /*002c*/ 	.word	0x00000000
        /*0030*/ 	.short	0x0000
        /*0032*/ 	.short	0x0000
        /*0034*/ 	.byte	0x00, 0xf5, 0x21, 0x00


	//----- nvinfo : EIATTR_SPARSE_MMA_MASK
	.align		4
.L_71:
        /*0038*/ 	.byte	0x03, 0x50
        /*003a*/ 	.short	0x0000


	//----- nvinfo : EIATTR_MAXREG_COUNT
	.align		4
        /*003c*/ 	.byte	0x03, 0x1b
        /*003e*/ 	.short	0x00ff


	//----- nvinfo : EIATTR_NUM_BARRIERS
	.align		4
        /*0040*/ 	.byte	0x02, 0x4c
        /*0042*/ 	.byte	0x01
	.zero		1


	//----- nvinfo : EIATTR_MERCURY_ISA_VERSION
	.align		4
        /*0044*/ 	.byte	0x03, 0x5f
        /*0046*/ 	.short	0x0101


	//----- nvinfo : EIATTR_VRC_CTA_INIT_COUNT
	.align		4
        /*0048*/ 	.byte	0x02, 0x4a
	.zero		1
	.zero		1


	//----- nvinfo : EIATTR_EXIT_INSTR_OFFSETS
	.align		4
        /*004c*/ 	.byte	0x04, 0x1c
        /*004e*/ 	.short	(.L_73 - .L_72)


	//   ....[0]....
.L_72:
        /*0050*/ 	.word	0x00000070


	//   ....[1]....
        /*0054*/ 	.word	0x00000120


	//----- nvinfo : EIATTR_CBANK_PARAM_SIZE
	.align		4
.L_73:
        /*0058*/ 	.byte	0x03, 0x19
        /*005a*/ 	.short	0x0014


	//----- nvinfo : EIATTR_PARAM_CBANK
	.align		4
        /*005c*/ 	.byte	0x04, 0x0a
        /*005e*/ 	.short	(.L_75 - .L_74)
	.align		4
.L_74:
        /*0060*/ 	.word	index@(.nv.constant0._ZN36_GLOBAL__N__429d4e95_4_k_cu_14e0392931two_pass_with_block_sync_kernelEPKfPfi)
        /*0064*/ 	.short	0x0380
        /*0066*/ 	.short	0x0014


	//----- nvinfo : EIATTR_SW_WAR
	.align		4
.L_75:
        /*0068*/ 	.byte	0x04, 0x36
        /*006a*/ 	.short	(.L_77 - .L_76)
.L_76:
        /*006c*/ 	.word	0x00000008
.L_77:


//--------------------- .nv.info._ZN36_GLOBAL__N__429d4e95_4_k_cu_14e0392926single_pass_sector2_kernelEPKfPfi --------------------------
	.section	.nv.info._ZN36_GLOBAL__N__429d4e95_4_k_cu_14e0392926single_pass_sector2_kernelEPKfPfi,"",@"SHT_CUDA_INFO"
	.sectionflags	@""
	.align	4


	//----- nvinfo : EIATTR_CUDA_API_VERSION
	.align		4
        /*0000*/ 	.byte	0x04, 0x37
        /*0002*/ 	.short	(.L_79 - .L_78)
.L_78:
        /*0004*/ 	.word	0x00000082


	//----- nvinfo : EIATTR_KPARAM_INFO
	.align		4
.L_79:
        /*0008*/ 	.byte	0x04, 0x17
        /*000a*/ 	.short	(.L_81 - .L_80)
.L_80:
        /*000c*/ 	.word	0x00000000
        /*0010*/ 	.short	0x0002
        /*0012*/ 	.short	0x0010
        /*0014*/ 	.byte	0x00, 0xf0, 0x11, 0x00


	//----- nvinfo : EIATTR_KPARAM_INFO
	.align		4
.L_81:
        /*0018*/ 	.byte	0x04, 0x17
        /*001a*/ 	.short	(.L_83 - .L_82)
.L_82:
        /*001c*/ 	.word	0x00000000
        /*0020*/ 	.short	0x0001
        /*0022*/ 	.short	0x0008
        /*0024*/ 	.byte	0x00, 0xf5, 0x21, 0x00


	//----- nvinfo : EIATTR_KPARAM_INFO
	.align		4
.L_83:
        /*0028*/ 	.byte	0x04, 0x17
        /*002a*/ 	.short	(.L_85 - .L_84)
.L_84:
        /*002c*/ 	.word	0x00000000
        /*0030*/ 	.short	0x0000
        /*0032*/ 	.short	0x0000
        /*0034*/ 	.byte	0x00, 0xf5, 0x21, 0x00


	//----- nvinfo : EIATTR_SPARSE_MMA_MASK
	.align		4
.L_85:
        /*0038*/ 	.byte	0x03, 0x50
        /*003a*/ 	.short	0x0000


	//----- nvinfo : EIATTR_MAXREG_COUNT
	.align		4
        /*003c*/ 	.byte	0x03, 0x1b
        /*003e*/ 	.short	0x00ff


	//----- nvinfo : EIATTR_MERCURY_ISA_VERSION
	.align		4
        /*0040*/ 	.byte	0x03, 0x5f
        /*0042*/ 	.short	0x0101


	//----- nvinfo : EIATTR_VRC_CTA_INIT_COUNT
	.align		4
        /*0044*/ 	.byte	0x02, 0x4a
	.zero		1
	.zero		1


	//----- nvinfo : EIATTR_EXIT_INSTR_OFFSETS
	.align		4
        /*0048*/ 	.byte	0x04, 0x1c
        /*004a*/ 	.short	(.L_87 - .L_86)


	//   ....[0]....
.L_86:
        /*004c*/ 	.word	0x00000070


	//   ....[1]....
        /*0050*/ 	.word	0x000000f0


	//----- nvinfo : EIATTR_CBANK_PARAM_SIZE
	.align		4
.L_87:
        /*0054*/ 	.byte	0x03, 0x19
        /*0056*/ 	.short	0x0014


	//----- nvinfo : EIATTR_PARAM_CBANK
	.align		4
        /*0058*/ 	.byte	0x04, 0x0a
        /*005a*/ 	.short	(.L_89 - .L_88)
	.align		4
.L_88:
        /*005c*/ 	.word	index@(.nv.constant0._ZN36_GLOBAL__N__429d4e95_4_k_cu_14e0392926single_pass_sector2_kernelEPKfPfi)
        /*0060*/ 	.short	0x0380
        /*0062*/ 	.short	0x0014


	//----- nvinfo : EIATTR_SW_WAR
	.align		4
.L_89:
        /*0064*/ 	.byte	0x04, 0x36
        /*0066*/ 	.short	(.L_91 - .L_90)
.L_90:
        /*0068*/ 	.word	0x00000008
.L_91:


//--------------------- .nv.info._ZN36_GLOBAL__N__429d4e95_4_k_cu_14e0392924two_pass_stride64_kernelEPKfPfi --------------------------
	.section	.nv.info._ZN36_GLOBAL__N__429d4e95_4_k_cu_14e0392924two_pass_stride64_kernelEPKfPfi,"",@"SHT_CUDA_INFO"
	.sectionflags	@""
	.align	4


	//----- nvinfo : EIATTR_CUDA_API_VERSION
	.align		4
        /*0000*/ 	.byte	0x04, 0x37
        /*0002*/ 	.short	(.L_93 - .L_92)
.L_92:
        /*0004*/ 	.word	0x00000082


	//----- nvinfo : EIATTR_KPARAM_INFO
	.align		4
.L_93:
        /*0008*/ 	.byte	0x04, 0x17
        /*000a*/ 	.short	(.L_95 - .L_94)
.L_94:
        /*000c*/ 	.word	0x00000000
        /*0010*/ 	.short	0x0002
        /*0012*/ 	.short	0x0010
        /*0014*/ 	.byte	0x00, 0xf0, 0x11, 0x00


	//----- nvinfo : EIATTR_KPARAM_INFO
	.align		4
.L_95:
        /*0018*/ 	.byte	0x04, 0x17
        /*001a*/ 	.short	(.L_97 - .L_96)
.L_96:
        /*001c*/ 	.word	0x00000000
        /*0020*/ 	.short	0x0001
        /*0022*/ 	.short	0x0008
        /*0024*/ 	.byte	0x00, 0xf5, 0x21, 0x00


	//----- nvinfo : EIATTR_KPARAM_INFO
	.align		4
.L_97:
        /*0028*/ 	.byte	0x04, 0x17
        /*002a*/ 	.short	(.L_99 - .L_98)
.L_98:
        /*002c*/ 	.word	0x00000000
        /*0030*/ 	.short	0x0000
        /*0032*/ 	.short	0x0000
        /*0034*/ 	.byte	0x00, 0xf5, 0x21, 0x00


	//----- nvinfo : EIATTR_SPARSE_MMA_MASK
	.align		4
.L_99:
        /*0038*/ 	.byte	0x03, 0x50
        /*003a*/ 	.short	0x0000


	//----- nvinfo : EIATTR_MAXREG_COUNT
	.align		4
        /*003c*/ 	.byte	0x03, 0x1b
        /*003e*/ 	.short	0x00ff


	//----- nvinfo : EIATTR_MERCURY_ISA_VERSION
	.align		4
        /*0040*/ 	.byte	0x03, 0x5f
        /*0042*/ 	.short	0x0101


	//----- nvinfo : EIATTR_VRC_CTA_INIT_COUNT
	.align		4
        /*0044*/ 	.byte	0x02, 0x4a
	.zero		1
	.zero		1


	//----- nvinfo : EIATTR_EXIT_INSTR_OFFSETS
	.align		4
        /*0048*/ 	.byte	0x04, 0x1c
        /*004a*/ 	.short	(.L_101 - .L_100)


	//   ....[0]....
.L_100:
        /*004c*/ 	.word	0x00000070


	//   ....[1]....
        /*0050*/ 	.word	0x00000110


	//----- nvinfo : EIATTR_CBANK_PARAM_SIZE
	.align		4
.L_101:
        /*0054*/ 	.byte	0x03, 0x19
        /*0056*/ 	.short	0x0014


	//----- nvinfo : EIATTR_PARAM_CBANK
	.align		4
        /*0058*/ 	.byte	0x04, 0x0a
        /*005a*/ 	.short	(.L_103 - .L_102)
	.align		4
.L_102:
        /*005c*/ 	.word	index@(.nv.constant0._ZN36_GLOBAL__N__429d4e95_4_k_cu_14e0392924two_pass_stride64_kernelEPKfPfi)
        /*0060*/ 	.short	0x0380
        /*0062*/ 	.short	0x0014


	//----- nvinfo : EIATTR_SW_WAR
	.align		4
.L_103:
        /*0064*/ 	.byte	0x04, 0x36
        /*0066*/ 	.short	(.L_105 - .L_104)
.L_104:
        /*0068*/ 	.word	0x00000008
.L_105:


//--------------------- .nv.info._ZN36_GLOBAL__N__429d4e95_4_k_cu_14e0392927single_pass_stride64_kernelEPKfPfi --------------------------
	.section	.nv.info._ZN36_GLOBAL__N__429d4e95_4_k_cu_14e0392927single_pass_stride64_kernelEPKfPfi,"",@"SHT_CUDA_INFO"
	.sectionflags	@""
	.align	4


	//----- nvinfo : EIATTR_CUDA_API_VERSION
	.align		4
        /*0000*/ 	.byte	0x04, 0x37
        /*0002*/ 	.short	(.L_107 - .L_106)
.L_106:
        /*0004*/ 	.word	0x00000082


	//----- nvinfo : EIATTR_KPARAM_INFO
	.align		4
.L_107:
        /*0008*/ 	.byte	0x04, 0x17
        /*000a*/ 	.short	(.L_109 - .L_108)
.L_108:
        /*000c*/ 	.word	0x00000000
        /*0010*/ 	.short	0x0002
        /*0012*/ 	.short	0x0010
        /*0014*/ 	.byte	0x00, 0xf0, 0x11, 0x00


	//----- nvinfo : EIATTR_KPARAM_INFO
	.align		4
.L_109:
        /*0018*/ 	.byte	0x04, 0x17
        /*001a*/ 	.short	(.L_111 - .L_110)
.L_110:
        /*001c*/ 	.word	0x00000000
        /*0020*/ 	.short	0x0001
        /*0022*/ 	.short	0x0008
        /*0024*/ 	.byte	0x00, 0xf5, 0x21, 0x00


	//----- nvinfo : EIATTR_KPARAM_INFO
	.align		4
.L_111:
        /*0028*/ 	.byte	0x04, 0x17
        /*002a*/ 	.short	(.L_113 - .L_112)
.L_112:
        /*002c*/ 	.word	0x00000000
        /*0030*/ 	.short	0x0000
        /*0032*/ 	.short	0x0000
        /*0034*/ 	.byte	0x00, 0xf5, 0x21, 0x00


	//----- nvinfo : EIATTR_SPARSE_MMA_MASK
	.align		4
.L_113:
        /*0038*/ 	.byte	0x03, 0x50
        /*003a*/ 	.short	0x0000


	//----- nvinfo : EIATTR_MAXREG_COUNT
	.align		4
        /*003c*/ 	.byte	0x03, 0x1b
        /*003e*/ 	.short	0x00ff


	//----- nvinfo : EIATTR_MERCURY_ISA_VERSION
	.align		4
        /*0040*/ 	.byte	0x03, 0x5f
        /*0042*/ 	.short	0x0101


	//----- nvinfo : EIATTR_VRC_CTA_INIT_COUNT
	.align		4
        /*0044*/ 	.byte	0x02, 0x4a
	.zero		1
	.zero		1


	//----- nvinfo : EIATTR_EXIT_INSTR_OFFSETS
	.align		4
        /*0048*/ 	.byte	0x04, 0x1c
        /*004a*/ 	.short	(.L_115 - .L_114)


	//   ....[0]....
.L_114:
        /*004c*/ 	.word	0x00000070


	//   ....[1]....
        /*0050*/ 	.word	0x000000f0


	//----- nvinfo : EIATTR_CBANK_PARAM_SIZE
	.align		4
.L_115:
        /*0054*/ 	.byte	0x03, 0x19
        /*0056*/ 	.short	0x0014


	//----- nvinfo : EIATTR_PARAM_CBANK
	.align		4
        /*0058*/ 	.byte	0x04, 0x0a
        /*005a*/ 	.short	(.L_117 - .L_116)
	.align		4
.L_116:
        /*005c*/ 	.word	index@(.nv.constant0._ZN36_GLOBAL__N__429d4e95_4_k_cu_14e0392927single_pass_stride64_kernelEPKfPfi)
        /*0060*/ 	.short	0x0380
        /*0062*/ 	.short	0x0014


	//----- nvinfo : EIATTR_SW_WAR
	.align		4
.L_117:
        /*0064*/ 	.byte	0x04, 0x36
        /*0066*/ 	.short	(.L_119 - .L_118)
.L_118:
        /*0068*/ 	.word	0x00000008
.L_119:


//--------------------- .nv.callgraph             --------------------------
	.section	.nv.callgraph,"",@"SHT_CUDA_CALLGRAPH"
	.align	4
	.sectionentsize	8
	.align		4
        /*0000*/ 	.word	0x00000000
	.align		4
        /*0004*/ 	.word	0xffffffff
	.align		4
        /*0008*/ 	.word	0x00000000
	.align		4
        /*000c*/ 	.word	0xfffffffe
	.align		4
        /*0010*/ 	.word	0x00000000
	.align		4
        /*0014*/ 	.word	0xfffffffd
	.align		4
        /*0018*/ 	.word	0x00000000
	.align		4
        /*001c*/ 	.word	0xfffffffc


//--------------------- .text._ZN36_GLOBAL__N__429d4e95_4_k_cu_14e0392926second_pass_sector2_kernelEPKfPfi --------------------------
	.section	.text._ZN36_GLOBAL__N__429d4e95_4_k_cu_14e0392926second_pass_sector2_kernelEPKfPfi,"ax",@progbits
	.align	128
.text._ZN36_GLOBAL__N__429d4e95_4_k_cu_14e0392926second_pass_sector2_kernelEPKfPfi:
        .type           _ZN36_GLOBAL__N__429d4e95_4_k_cu_14e0392926second_pass_sector2_kernelEPKfPfi,@function
        .size           _ZN36_GLOBAL__N__429d4e95_4_k_cu_14e0392926second_pass_sector2_kernelEPKfPfi,(.L_x_6 - _ZN36_GLOBAL__N__429d4e95_4_k_cu_14e0392926second_pass_sector2_kernelEPKfPfi)
        .other          _ZN36_GLOBAL__N__429d4e95_4_k_cu_14e0392926second_pass_sector2_kernelEPKfPfi,@"STO_CUDA_ENTRY STV_DEFAULT"
_ZN36_GLOBAL__N__429d4e95_4_k_cu_14e0392926second_pass_sector2_kernelEPKfPfi:
[----:B------:R-:W-:Y:S01]  /*0000*/  LDC R1, c[0x0][0x37c] ;  /* 0x0000df00ff017b82 */ /* 0x000fe20000000800 */
[----:B------:R-:W0:Y:S07]  /*0010*/  S2R R0, SR_TID.X ;  /* 0x0000000000007919 */ /* 0x000e2e0000002100 */
[----:B------:R-:W0:Y:S01]  /*0020*/  S2UR UR4, SR_CTAID.X ;  /* 0x00000000000479c3 */ /* 0x000e220000002500 */
[----:B------:R-:W1:Y:S07]  /*0030*/  LDCU UR5, c[0x0][0x390] ;  /* 0x00007200ff0577ac */ /* 0x000e6e0008000800 */
[----:B------:R-:W0:Y:S02]  /*0040*/  LDC R7, c[0x0][0x360] ;  /* 0x0000d800ff077b82 */ /* 0x000e240000000800 */
[----:B0-----:R-:W-:-:S05]  /*0050*/  IMAD R7, R7, UR4, R0 ;  /* 0x0000000407077c24 */ /* 0x001fca000f8e0200 */
[----:B-1----:R-:W-:-:S13]  /*0060*/  ISETP.GE.AND P0, PT, R7, UR5, PT ;  /* 0x0000000507007c0c */ /* 0x002fda000bf06270 */
[----:B------:R-:W-:Y:S05]  /*0070*/  @P0 EXIT ;  /* 0x000000000000094d */ /* 0x000fea0003800000 */
[----:B------:R-:W0:Y:S01]  /*0080*/  LDC.64 R2, c[0x0][0x380] ;  /* 0x0000e000ff027b82 */ /* 0x000e220000000a00 */
[----:B------:R-:W1:Y:S07]  /*0090*/  LDCU.64 UR4, c[0x0][0x358] ;  /* 0x00006b00ff0477ac */ /* 0x000e6e0008000a00 */
[----:B------:R-:W2:Y:S01]  /*00a0*/  LDC.64 R4, c[0x0][0x388] ;  /* 0x0000e200ff047b82 */ /* 0x000ea20000000a00 */
[----:B0-----:R-:W-:-:S06]  /*00b0*/  IMAD.WIDE R2, R7, 0x40, R2 ;  /* 0x0000004007027825 */ /* 0x001fcc00078e0202 */
[----:B-1----:R-:W3:Y:S01]  /*00c0*/  LDG.E.CONSTANT R2, desc[UR4][R2.64+0x20] ;  /* 0x0000200402027981 */ /* 0x002ee2000c1e9900 */
[----:B--2---:R-:W-:-:S05]  /*00d0*/  IMAD.WIDE R4, R7, 0x4, R4 ;  /* 0x0000000407047825 */ /* 0x004fca00078e0204 */
[----:B------:R-:W3:Y:S02]  /*00e0*/  LDG.E R7, desc[UR4][R4.64] ;  /* 0x0000000404077981 */ /* 0x000ee4000c1e1900 */
[----:B---3--:R-:W-:-:S05]  /*00f0*/  FADD R7, R2, R7 ;  /* 0x0000000702077221 */ /* 0x008fca0000000000 */
[----:B------:R-:W-:Y:S01]  /*0100*/  STG.E desc[UR4][R4.64], R7 ;  /* 0x0000000704007986 */ /* 0x000fe2000c101904 */
[----:B------:R-:W-:Y:S05]  /*0110*/  EXIT ;  /* 0x000000000000794d */ /* 0x000fea0003800000 */
.L_x_0:
[----:B------:R-:W-:-:S00]  /*0120*/  BRA `(.L_x_0) ;  /* 0xfffffffc00fc7947 */ /* 0x000fc0000383ffff */
[----:B------:R-:W-:-:S00]  /*0130*/  NOP ;  /* 0x0000000000007918 */ /* 0x000fc00000000000 */
        /* <DEDUP_REMOVED lines=12> */
.L_x_6:


//--------------------- .text._ZN36_GLOBAL__N__429d4e95_4_k_cu_14e0392925first_pass_sector1_kernelEPKfPfi --------------------------
	.section	.text._ZN36_GLOBAL__N__429d4e95_4_k_cu_14e0392925first_pass_sector1_kernelEPKfPfi,"ax",@progbits
	.align	128
.text._ZN36_GLOBAL__N__429d4e95_4_k_cu_14e0392925first_pass_sector1_kernelEPKfPfi:
        .type           _ZN36_GLOBAL__N__429d4e95_4_k_cu_14e0392925first_pass_sector1_kernelEPKfPfi,@function
        .size           _ZN36_GLOBAL__N__429d4e95_4_k_cu_14e0392925first_pass_sector1_kernelEPKfPfi,(.L_x_7 - _ZN36_GLOBAL__N__429d4e95_4_k_cu_14e0392925first_pass_sector1_kernelEPKfPfi)
        .other          _ZN36_GLOBAL__N__429d4e95_4_k_cu_14e0392925first_pass_sector1_kernelEPKfPfi,@"STO_CUDA_ENTRY STV_DEFAULT"
_ZN36_GLOBAL__N__429d4e95_4_k_cu_14e0392925first_pass_sector1_kernelEPKfPfi:
        /* <DEDUP_REMOVED lines=14> */
[----:B---3--:R-:W-:Y:S01]  /*00e0*/  STG.E desc[UR4][R4.64], R3 ;  /* 0x0000000304007986 */ /* 0x008fe2000c101904 */
[----:B------:R-:W-:Y:S05]  /*00f0*/  EXIT ;  /* 0x000000000000794d */ /* 0x000fea0003800000 */
.L_x_1:
        /* <DEDUP_REMOVED lines=16> */
.L_x_7:


//--------------------- .text._ZN36_GLOBAL__N__429d4e95_4_k_cu_14e0392931two_pass_with_block_sync_kernelEPKfPfi --------------------------
	.section	.text._ZN36_GLOBAL__N__429d4e95_4_k_cu_14e0392931two_pass_with_block_sync_kernelEPKfPfi,"ax",@progbits
	.align	128
.text._ZN36_GLOBAL__N__429d4e95_4_k_cu_14e0392931two_pass_with_block_sync_kernelEPKfPfi:
        .type           _ZN36_GLOBAL__N__429d4e95_4_k_cu_14e0392931two_pass_with_block_sync_kernelEPKfPfi,@function
        .size           _ZN36_GLOBAL__N__429d4e95_4_k_cu_14e0392931two_pass_with_block_sync_kernelEPKfPfi,(.L_x_8 - _ZN36_GLOBAL__N__429d4e95_4_k_cu_14e0392931two_pass_with_block_sync_kernelEPKfPfi)
        .other          _ZN36_GLOBAL__N__429d4e95_4_k_cu_14e0392931two_pass_with_block_sync_kernelEPKfPfi,@"STO_CUDA_ENTRY STV_DEFAULT"
_ZN36_GLOBAL__N__429d4e95_4_k_cu_14e0392931two_pass_with_block_sync_kernelEPKfPfi:
        /* <DEDUP_REMOVED lines=11> */
[----:B0-----:R-:W-:-:S05]  /*00b0*/  IMAD.WIDE R2, R7, 0x40, R2 ;  /* 0x0000004007027825 */ /* 0x001fca00078e0202 */
[----:B-1----:R-:W3:Y:S04]  /*00c0*/  LDG.E.CONSTANT R0, desc[UR4][R2.64] ;  /* 0x0000000402007981 */ /* 0x002ee8000c1e9900 */
[----:B------:R-:W3:Y:S01]  /*00d0*/  LDG.E.CONSTANT R9, desc[UR4][R2.64+0x20] ;  /* 0x0000200402097981 */ /* 0x000ee2000c1e9900 */
[----:B--2---:R-:W-:Y:S01]  /*00e0*/  IMAD.WIDE R4, R7, 0x4, R4 ;  /* 0x0000000407047825 */ /* 0x004fe200078e0204 */
[----:B------:R-:W-:Y:S03]  /*00f0*/  BAR.SYNC.DEFER_BLOCKING 0x0 ;  /* 0x0000000000007b1d */ /* 0x000fe60000010000 */
[----:B---3--:R-:W-:-:S05]  /*0100*/  FADD R9, R0, R9 ;  /* 0x0000000900097221 */ /* 0x008fca0000000000 */
[----:B------:R-:W-:Y:S01]  /*0110*/  STG.E desc[UR4][R4.64], R9 ;  /* 0x0000000904007986 */ /* 0x000fe2000c101904 */
[----:B------:R-:W-:Y:S05]  /*0120*/  EXIT ;  /* 0x000000000000794d */ /* 0x000fea0003800000 */
.L_x_2:
        /* <DEDUP_REMOVED lines=13> */
.L_x_8:


//--------------------- .text._ZN36_GLOBAL__N__429d4e95_4_k_cu_14e0392926single_pass_sector2_kernelEPKfPfi --------------------------
	.section	.text._ZN36_GLOBAL__N__429d4e95_4_k_cu_14e0392926single_pass_sector2_kernelEPKfPfi,"ax",@progbits
	.align	128
.text._ZN36_GLOBAL__N__429d4e95_4_k_cu_14e0392926single_pass_sector2_kernelEPKfPfi:
        .type           _ZN36_GLOBAL__N__429d4e95_4_k_cu_14e0392926single_pass_sector2_kernelEPKfPfi,@function
        .size           _ZN36_GLOBAL__N__429d4e95_4_k_cu_14e0392926single_pass_sector2_kernelEPKfPfi,(.L_x_9 - _ZN36_GLOBAL__N__429d4e95_4_k_cu_14e0392926single_pass_sector2_kernelEPKfPfi)
        .other          _ZN36_GLOBAL__N__429d4e95_4_k_cu_14e0392926single_pass_sector2_kernelEPKfPfi,@"STO_CUDA_ENTRY STV_DEFAULT"
_ZN36_GLOBAL__N__429d4e95_4_k_cu_14e0392926single_pass_sector2_kernelEPKfPfi:
        /* <DEDUP_REMOVED lines=16> */
.L_x_3:
        /* <DEDUP_REMOVED lines=16> */
.L_x_9:


//--------------------- .text._ZN36_GLOBAL__N__429d4e95_4_k_cu_14e0392924two_pass_stride64_kernelEPKfPfi --------------------------
	.section	.text._ZN36_GLOBAL__N__429d4e95_4_k_cu_14e0392924two_pass_stride64_kernelEPKfPfi,"ax",@progbits
	.align	128
.text._ZN36_GLOBAL__N__429d4e95_4_k_cu_14e0392924two_pass_stride64_kernelEPKfPfi:
        .type           _ZN36_GLOBAL__N__429d4e95_4_k_cu_14e0392924two_pass_stride64_kernelEPKfPfi,@function
        .size           _ZN36_GLOBAL__N__429d4e95_4_k_cu_14e0392924two_pass_stride64_kernelEPKfPfi,(.L_x_10 - _ZN36_GLOBAL__N__429d4e95_4_k_cu_14e0392924two_pass_stride64_kernelEPKfPfi)
        .other          _ZN36_GLOBAL__N__429d4e95_4_k_cu_14e0392924two_pass_stride64_kernelEPKfPfi,@"STO_CUDA_ENTRY STV_DEFAULT"
_ZN36_GLOBAL__N__429d4e95_4_k_cu_14e0392924two_pass_stride64_kernelEPKfPfi:
        /* <DEDUP_REMOVED lines=14> */
[----:B--2---:R-:W-:-:S04]  /*00e0*/  IMAD.WIDE R4, R7, 0x4, R4 ;  /* 0x0000000407047825 */ /* 0x004fc800078e0204 */
[----:B---3--:R-:W-:-:S05]  /*00f0*/  FADD R9, R0, R9 ;  /* 0x0000000900097221 */ /* 0x008fca0000000000 */
[----:B------:R-:W-:Y:S01]  /*0100*/  STG.E desc[UR4][R4.64], R9 ;  /* 0x0000000904007986 */ /* 0x000fe2000c101904 */
[----:B------:R-:W-:Y:S05]  /*0110*/  EXIT ;  /* 0x000000000000794d */ /* 0x000fea0003800000 */
.L_x_4:
        /* <DEDUP_REMOVED lines=14> */
.L_x_10:


//--------------------- .text._ZN36_GLOBAL__N__429d4e95_4_k_cu_14e0392927single_pass_stride64_kernelEPKfPfi --------------------------
	.section	.text._ZN36_GLOBAL__N__429d4e95_4_k_cu_14e0392927single_pass_stride64_kernelEPKfPfi,"ax",@progbits
	.align	128
.text._ZN36_GLOBAL__N__429d4e95_4_k_cu_14e0392927single_pass_stride64_kernelEPKfPfi:
        .type           _ZN36_GLOBAL__N__429d4e95_4_k_cu_14e0392927single_pass_stride64_kernelEPKfPfi,@function
        .size           _ZN36_GLOBAL__N__429d4e95_4_k_cu_14e0392927single_pass_stride64_kernelEPKfPfi,(.L_x_11 - _ZN36_GLOBAL__N__429d4e95_4_k_cu_14e0392927single_pass_stride64_kernelEPKfPfi)
        .other          _ZN36_GLOBAL__N__429d4e95_4_k_cu_14e0392927single_pass_stride64_kernelEPKfPfi,@"STO_CUDA_ENTRY STV_DEFAULT"
_ZN36_GLOBAL__N__429d4e95_4_k_cu_14e0392927single_pass_stride64_kernelEPKfPfi:
        /* <DEDUP_REMOVED lines=16> */
.L_x_5:
        /* <DEDUP_REMOVED lines=16> */
.L_x_11:


//--------------------- .nv.shared.reserved.0     --------------------------
	.section	.nv.shared.reserved.0,"aw",@nobits
	.weak		__nv_reservedSMEM_offset_0_alias
	.size		__nv_reservedSMEM_offset_0_alias, 0, 64
	.other		__nv_reservedSMEM_offset_0_alias,@"STO_CUDA_RESERVED_SHARED STV_DEFAULT"
__nv_reservedSMEM_offset_0_alias:
	.zero		0
	.zero		64


//--------------------- .nv.constant0._ZN36_GLOBAL__N__429d4e95_4_k_cu_14e0392926second_pass_sector2_kernelEPKfPfi --------------------------
	.section	.nv.constant0._ZN36_GLOBAL__N__429d4e95_4_k_cu_14e0392926second_pass_sector2_kernelEPKfPfi,"a",@progbits
	.sectionflags	@""
	.align	4
.nv.constant0._ZN36_GLOBAL__N__429d4e95_4_k_cu_14e0392926second_pass_sector2_kernelEPKfPfi:
	.zero		916


//--------------------- .nv.constant0._ZN36_GLOBAL__N__429d4e95_4_k_cu_14e0392925first_pass_sector1_kernelEPKfPfi --------------------------
	.section	.nv.constant0._ZN36_GLOBAL__N__429d4e95_4_k_cu_14e0392925first_pass_sector1_kernelEPKfPfi,"a",@progbits
	.sectionflags	@""
	.align	4
.nv.constant0._ZN36_GLOBAL__N__429d4e95_4_k_cu_14e0392925first_pass_sector1_kernelEPKfPfi:
	.zero		916


//--------------------- .nv.constant0._ZN36_GLOBAL__N__429d4e95_4_k_cu_14e0392931two_pass_with_block_sync_kernelEPKfPfi --------------------------
	.section	.nv.constant0._ZN36_GLOBAL__N__429d4e95_4_k_cu_14e0392931two_pass_with_block_sync_kernelEPKfPfi,"a",@progbits
	.sectionflags	@""
	.align	4
.nv.constant0._ZN36_GLOBAL__N__429d4e95_4_k_cu_14e0392931two_pass_with_block_sync_kernelEPKfPfi:
	.zero		916


//--------------------- .nv.constant0._ZN36_GLOBAL__N__429d4e95_4_k_cu_14e0392926single_pass_sector2_kernelEPKfPfi --------------------------
	.section	.nv.constant0._ZN36_GLOBAL__N__429d4e95_4_k_cu_14e0392926single_pass_sector2_kernelEPKfPfi,"a",@progbits
	.sectionflags	@""
	.align	4
.nv.constant0._ZN36_GLOBAL__N__429d4e95_4_k_cu_14e0392926single_pass_sector2_kernelEPKfPfi:
	.zero		916


//--------------------- .nv.constant0._ZN36_GLOBAL__N__429d4e95_4_k_cu_14e0392924two_pass_stride64_kernelEPKfPfi --------------------------
	.section	.nv.constant0._ZN36_GLOBAL__N__429d4e95_4_k_cu_14e0392924two_pass_stride64_kernelEPKfPfi,"a",@progbits
	.sectionflags	@""
	.align	4
.nv.constant0._ZN36_GLOBAL__N__429d4e95_4_k_cu_14e0392924two_pass_stride64_kernelEPKfPfi:
	.zero		916


//--------------------- .nv.constant0._ZN36_GLOBAL__N__429d4e95_4_k_cu_14e0392927single_pass_stride64_kernelEPKfPfi --------------------------
	.section	.nv.constant0._ZN36_GLOBAL__N__429d4e95_4_k_cu_14e0392927single_pass_stride64_kernelEPKfPfi,"a",@progbits
	.sectionflags	@""
	.align	4
.nv.constant0._ZN36_GLOBAL__N__429d4e95_4_k_cu_14e0392927single_pass_stride64_kernelEPKfPfi:
	.zero		916


//--------------------- SYMBOLS --------------------------

	.type		.nv.reservedSmem.offset0,@object
	.size		.nv.reservedSmem.offset0,0x4
